	.headerflags	@"EF_CUDA_TEXMODE_UNIFIED EF_CUDA_64BIT_ADDRESS EF_CUDA_ACCELERATORS EF_CUDA_SM90 EF_CUDA_VIRTUAL_SM(EF_CUDA_SM90)"
	.elftype	@"ET_EXEC"


//--------------------- .nv.info                  --------------------------
	.section	.nv.info,"",@"SHT_CUDA_INFO"
	.align	4


	//----- nvinfo : EIATTR_REGCOUNT
	.align		4
        /*0000*/ 	.byte	0x04, 0x2f
        /*0002*/ 	.short	(.L_3 - .L_2)
	.align		4
.L_2:
        /*0004*/ 	.word	index@(triton_poi_fused__native_batch_norm_legit_no_training_convolution_relu_6)
        /*0008*/ 	.word	0x00000017


	//----- nvinfo : EIATTR_MIN_STACK_SIZE
	.align		4
.L_3:
        /*000c*/ 	.byte	0x04, 0x12
        /*000e*/ 	.short	(.L_5 - .L_4)
	.align		4
.L_4:
        /*0010*/ 	.word	index@(triton_poi_fused__native_batch_norm_legit_no_training_convolution_relu_6)
        /*0014*/ 	.word	0x00000000


	//----- nvinfo : EIATTR_FRAME_SIZE
	.align		4
.L_5:
        /*0018*/ 	.byte	0x04, 0x11
        /*001a*/ 	.short	(.L_7 - .L_6)
	.align		4
.L_6:
        /*001c*/ 	.word	index@(triton_poi_fused__native_batch_norm_legit_no_training_convolution_relu_6)
        /*0020*/ 	.word	0x00000000


	//----- nvinfo : EIATTR_MIN_STACK_SIZE
	.align		4
.L_7:
        /*0024*/ 	.byte	0x04, 0x12
        /*0026*/ 	.short	(.L_9 - .L_8)
	.align		4
.L_8:
        /*0028*/ 	.word	index@(triton_poi_fused__native_batch_norm_legit_no_training_convolution_relu_6)
        /*002c*/ 	.word	0x00000000
.L_9:


//--------------------- .nv.info.triton_poi_fused__native_batch_norm_legit_no_training_convolution_relu_6 --------------------------
	.section	.nv.info.triton_poi_fused__native_batch_norm_legit_no_training_convolution_relu_6,"",@"SHT_CUDA_INFO"
	.sectionflags	@""
	.align	4


	//----- nvinfo : EIATTR_CUDA_API_VERSION
	.align		4
        /*0000*/ 	.byte	0x04, 0x37
        /*0002*/ 	.short	(.L_11 - .L_10)
.L_10:
        /*0004*/ 	.word	0x0000007c


	//----- nvinfo : EIATTR_KPARAM_INFO
	.align		4
.L_11:
        /*0008*/ 	.byte	0x04, 0x17
        /*000a*/ 	.short	(.L_13 - .L_12)
.L_12:
        /*000c*/ 	.word	0x00000000
        /*0010*/ 	.short	0x0007
        /*0012*/ 	.short	0x0038
        /*0014*/ 	.byte	0x00, 0xf0, 0x11, 0x00


	//----- nvinfo : EIATTR_KPARAM_INFO
	.align		4
.L_13:
        /*0018*/ 	.byte	0x04, 0x17
        /*001a*/ 	.short	(.L_15 - .L_14)
.L_14:
        /*001c*/ 	.word	0x00000000
        /*0020*/ 	.short	0x0006
        /*0022*/ 	.short	0x0030
        /*0024*/ 	.byte	0x00, 0xf4, 0x21, 0x00


	//----- nvinfo : EIATTR_KPARAM_INFO
	.align		4
.L_15:
        /*0028*/ 	.byte	0x04, 0x17
        /*002a*/ 	.short	(.L_17 - .L_16)
.L_16:
        /*002c*/ 	.word	0x00000000
        /*0030*/ 	.short	0x0005
        /*0032*/ 	.short	0x0028
        /*0034*/ 	.byte	0x00, 0xf4, 0x21, 0x00


	//----- nvinfo : EIATTR_KPARAM_INFO
	.align		4
.L_17:
        /*0038*/ 	.byte	0x04, 0x17
        /*003a*/ 	.short	(.L_19 - .L_18)
.L_18:
        /*003c*/ 	.word	0x00000000
        /*0040*/ 	.short	0x0004
        /*0042*/ 	.short	0x0020
        /*0044*/ 	.byte	0x00, 0xf4, 0x21, 0x00


	//----- nvinfo : EIATTR_KPARAM_INFO
	.align		4
.L_19:
        /*0048*/ 	.byte	0x04, 0x17
        /*004a*/ 	.short	(.L_21 - .L_20)
.L_20:
        /*004c*/ 	.word	0x00000000
        /*0050*/ 	.short	0x0003
        /*0052*/ 	.short	0x0018
        /*0054*/ 	.byte	0x00, 0xf4, 0x21, 0x00


	//----- nvinfo : EIATTR_KPARAM_INFO
	.align		4
.L_21:
        /*0058*/ 	.byte	0x04, 0x17
        /*005a*/ 	.short	(.L_23 - .L_22)
.L_22:
        /*005c*/ 	.word	0x00000000
        /*0060*/ 	.short	0x0002
        /*0062*/ 	.short	0x0010
        /*0064*/ 	.byte	0x00, 0xf4, 0x21, 0x00


	//----- nvinfo : EIATTR_KPARAM_INFO
	.align		4
.L_23:
        /*0068*/ 	.byte	0x04, 0x17
        /*006a*/ 	.short	(.L_25 - .L_24)
.L_24:
        /*006c*/ 	.word	0x00000000
        /*0070*/ 	.short	0x0001
        /*0072*/ 	.short	0x0008
        /*0074*/ 	.byte	0x00, 0xf4, 0x21, 0x00


	//----- nvinfo : EIATTR_KPARAM_INFO
	.align		4
.L_25:
        /*0078*/ 	.byte	0x04, 0x17
        /*007a*/ 	.short	(.L_27 - .L_26)
.L_26:
        /*007c*/ 	.word	0x00000000
        /*0080*/ 	.short	0x0000
        /*0082*/ 	.short	0x0000
        /*0084*/ 	.byte	0x00, 0xf4, 0x21, 0x00


	//----- nvinfo : EIATTR_SPARSE_MMA_MASK
	.align		4
.L_27:
        /*0088*/ 	.byte	0x03, 0x50
        /*008a*/ 	.short	0x0000


	//----- nvinfo : EIATTR_MAXREG_COUNT
	.align		4
        /*008c*/ 	.byte	0x03, 0x1b
        /*008e*/ 	.short	0x00ff


	//----- nvinfo : EIATTR_EXIT_INSTR_OFFSETS
	.align		4
        /*0090*/ 	.byte	0x04, 0x1c
        /*0092*/ 	.short	(.L_29 - .L_28)


	//   ....[0]....
.L_28:
        /*0094*/ 	.word	0x00000350


	//   ....[1]....
        /*0098*/ 	.word	0x00000370


	//----- nvinfo : EIATTR_REQNTID
	.align		4
.L_29:
        /*009c*/ 	.byte	0x04, 0x10
        /*009e*/ 	.short	(.L_31 - .L_30)
.L_30:
        /*00a0*/ 	.word	0x00000080
        /*00a4*/ 	.word	0x00000001
        /*00a8*/ 	.word	0x00000001


	//----- nvinfo : EIATTR_CBANK_PARAM_SIZE
	.align		4
.L_31:
        /*00ac*/ 	.byte	0x03, 0x19
        /*00ae*/ 	.short	0x003c


	//----- nvinfo : EIATTR_PARAM_CBANK
	.align		4
        /*00b0*/ 	.byte	0x04, 0x0a
        /*00b2*/ 	.short	(.L_33 - .L_32)
	.align		4
.L_32:
        /*00b4*/ 	.word	index@(.nv.constant0.triton_poi_fused__native_batch_norm_legit_no_training_convolution_relu_6)
        /*00b8*/ 	.short	0x0210
        /*00ba*/ 	.short	0x003c


	//----- nvinfo : EIATTR_SW_WAR
	.align		4
.L_33:
        /*00bc*/ 	.byte	0x04, 0x36
        /*00be*/ 	.short	(.L_35 - .L_34)
.L_34:
        /*00c0*/ 	.word	0x00000008
.L_35:


//--------------------- .nv.callgraph             --------------------------
	.section	.nv.callgraph,"",@"SHT_CUDA_CALLGRAPH"
	.align	4
	.sectionentsize	8
	.align		4
        /*0000*/ 	.word	0x00000000
	.align		4
        /*0004*/ 	.word	0xffffffff
	.align		4
        /*0008*/ 	.word	0x00000000
	.align		4
        /*000c*/ 	.word	0xfffffffe
	.align		4
        /*0010*/ 	.word	0x00000000
	.align		4
        /*0014*/ 	.word	0xfffffffd
	.align		4
        /*0018*/ 	.word	0x00000000
	.align		4
        /*001c*/ 	.word	0xfffffffc


//--------------------- .nv.constant4             --------------------------
	.section	.nv.constant4,"a",@progbits
	.align	8
	.align		8
.nv.constant4:
        /*0000*/ 	.dword	_$_str
	.align		8
        /*0008*/ 	.dword	_$_str_$_2


//--------------------- .text.triton_poi_fused__native_batch_norm_legit_no_training_convolution_relu_6 --------------------------
	.section	.text.triton_poi_fused__native_batch_norm_legit_no_training_convolution_relu_6,"ax",@progbits
	.align	128
        .global         triton_poi_fused__native_batch_norm_legit_no_training_convolution_relu_6
        .type           triton_poi_fused__native_batch_norm_legit_no_training_convolution_relu_6,@function
        .size           triton_poi_fused__native_batch_norm_legit_no_training_convolution_relu_6,(.L_x_1 - triton_poi_fused__native_batch_norm_legit_no_training_convolution_relu_6)
        .other          triton_poi_fused__native_batch_norm_legit_no_training_convolution_relu_6,@"STO_CUDA_ENTRY STV_DEFAULT"
triton_poi_fused__native_batch_norm_legit_no_training_convolution_relu_6:
.text.triton_poi_fused__native_batch_norm_legit_no_training_convolution_relu_6:
[----:B------:R-:W0:Y:S01]  /*0000*/  LDC R1, c[0x0][0x28] ;  /* 0x00000a00ff017b82 */ /* 0x000e220000000800 */
[----:B------:R-:W1:Y:S07]  /*0010*/  S2R R0, SR_TID.X ;  /* 0x0000000000007919 */ /* 0x000e6e0000002100 */
[----:B------:R-:W2:Y:S01]  /*0020*/  LDC.64 R12, c[0x0][0x228] ;  /* 0x00008a00ff0c7b82 */ /* 0x000ea20000000a00 */
[----:B------:R-:W-:Y:S01]  /*0030*/  CS2R R4, SRZ ;  /* 0x0000000000047805 */ /* 0x000fe2000001ff00 */
[----:B------:R-:W-:Y:S01]  /*0040*/  ULDC.64 UR4, c[0x0][0x208] ;  /* 0x0000820000047ab9 */ /* 0x000fe20000000a00 */
[----:B------:R-:W3:Y:S05]  /*0050*/  S2R R3, SR_CTAID.X ;  /* 0x0000000000037919 */ /* 0x000eea0000002500 */
[----:B------:R-:W4:Y:S08]  /*0060*/  LDC.64 R10, c[0x0][0x218] ;  /* 0x00008600ff0a7b82 */ /* 0x000f300000000a00 */
[----:B------:R-:W5:Y:S08]  /*0070*/  LDC.64 R14, c[0x0][0x220] ;  /* 0x00008800ff0e7b82 */ /* 0x000f700000000a00 */
[----:B------:R-:W5:Y:S01]  /*0080*/  LDC.64 R16, c[0x0][0x230] ;  /* 0x00008c00ff107b82 */ /* 0x000f620000000a00 */
[----:B-1----:R-:W-:-:S07]  /*0090*/  LOP3.LUT R0, R0, 0x7f, RZ, 0xc0, !PT ;  /* 0x0000007f00007812 */ /* 0x002fce00078ec0ff */
[----:B------:R-:W1:Y:S01]  /*00a0*/  LDC.64 R6, c[0x0][0x238] ;  /* 0x00008e00ff067b82 */ /* 0x000e620000000a00 */
[----:B---3--:R-:W-:Y:S02]  /*00b0*/  SHF.R.S32.HI R2, RZ, 0x18, R3 ;  /* 0x00000018ff027819 */ /* 0x008fe40000011403 */
[----:B------:R-:W-:Y:S02]  /*00c0*/  LEA R0, R3, R0, 0x7 ;  /* 0x0000000003007211 */ /* 0x000fe400078e38ff */
[----:B------:R-:W-:Y:S02]  /*00d0*/  SGXT R3, R2, 0x1 ;  /* 0x000000010203781a */ /* 0x000fe40000000200 */
[----:B------:R-:W-:Y:S02]  /*00e0*/  ISETP.GE.AND P0, PT, R0, 0x800, PT ;  /* 0x000008000000780c */ /* 0x000fe40003f06270 */
[----:B------:R-:W-:-:S04]  /*00f0*/  LEA.HI R3, R3, R0, RZ, 0x5 ;  /* 0x0000000003037211 */ /* 0x000fc800078f28ff */
[----:B------:R-:W-:-:S04]  /*0100*/  LOP3.LUT R3, R3, 0xffffffe0, RZ, 0xc0, !PT ;  /* 0xffffffe003037812 */ /* 0x000fc800078ec0ff */
[----:B------:R-:W-:Y:S02]  /*0110*/  IADD3 R19, R0, -R3, RZ ;  /* 0x8000000300137210 */ /* 0x000fe40007ffe0ff */
[----:B------:R-:W3:Y:S03]  /*0120*/  LDC.64 R2, c[0x0][0x210] ;  /* 0x00008400ff027b82 */ /* 0x000ee60000000a00 */
[----:B--2---:R-:W-:-:S05]  /*0130*/  IMAD.WIDE R12, R19, 0x4, R12 ;  /* 0x00000004130c7825 */ /* 0x004fca00078e020c */
[----:B------:R5:W2:Y:S01]  /*0140*/  @!P0 LDG.E.EL R4, desc[UR4][R12.64] ;  /* 0x000000040c048981 */ /* 0x000aa2000c2e1900 */
[----:B------:R-:W-:Y:S01]  /*0150*/  CS2R R8, SRZ ;  /* 0x0000000000087805 */ /* 0x000fe2000001ff00 */
[----:B----4-:R-:W-:-:S05]  /*0160*/  IMAD.WIDE R10, R19, 0x4, R10 ;  /* 0x00000004130a7825 */ /* 0x010fca00078e020a */
[----:B------:R4:W2:Y:S01]  /*0170*/  @!P0 LDG.E.EL R8, desc[UR4][R10.64] ;  /* 0x000000040a088981 */ /* 0x0008a2000c2e1900 */
[----:B-----5:R-:W-:-:S04]  /*0180*/  IMAD.WIDE R12, R19, 0x4, R14 ;  /* 0x00000004130c7825 */ /* 0x020fc800078e020e */
[----:B---3--:R-:W-:Y:S01]  /*0190*/  IMAD.WIDE R2, R0, 0x4, R2 ;  /* 0x0000000400027825 */ /* 0x008fe200078e0202 */
[----:B------:R-:W3:Y:S04]  /*01a0*/  @!P0 LDG.E.EL R9, desc[UR4][R12.64] ;  /* 0x000000040c098981 */ /* 0x000ee8000c2e1900 */
[----:B------:R-:W5:Y:S01]  /*01b0*/  @!P0 LDG.E R5, desc[UR4][R2.64] ;  /* 0x0000000402058981 */ /* 0x000f62000c1e1900 */
[----:B0-----:R-:W-:-:S04]  /*01c0*/  IMAD.WIDE R14, R19, 0x4, R16 ;  /* 0x00000004130e7825 */ /* 0x001fc800078e0210 */
[----:B-1----:R-:W-:Y:S01]  /*01d0*/  IMAD.WIDE R16, R19, 0x4, R6 ;  /* 0x0000000413107825 */ /* 0x002fe200078e0206 */
[----:B------:R-:W-:Y:S01]  /*01e0*/  CS2R R18, SRZ ;  /* 0x0000000000127805 */ /* 0x000fe2000001ff00 */
[----:B----4-:R-:W-:Y:S01]  /*01f0*/  HFMA2.MMA R11, -RZ, RZ, 1.625, 0 ;  /* 0x3e800000ff0b7435 */ /* 0x010fe200000001ff */
[----:B------:R-:W0:Y:S04]  /*0200*/  LDC.64 R6, c[0x0][0x240] ;  /* 0x00009000ff067b82 */ /* 0x000e280000000a00 */
[----:B------:R-:W4:Y:S04]  /*0210*/  @!P0 LDG.E.EL R18, desc[UR4][R14.64] ;  /* 0x000000040e128981 */ /* 0x000f28000c2e1900 */
[----:B------:R-:W4:Y:S01]  /*0220*/  @!P0 LDG.E.EL R19, desc[UR4][R16.64] ;  /* 0x0000000410138981 */ /* 0x000f22000c2e1900 */
[----:B0-----:R-:W-:-:S04]  /*0230*/  IMAD.WIDE R6, R0, 0x4, R6 ;  /* 0x0000000400067825 */ /* 0x001fc800078e0206 */
[----:B--2---:R-:W-:-:S04]  /*0240*/  FADD R4, R4, 9.9999997473787516356e-06 ;  /* 0x3727c5ac04047421 */ /* 0x004fc80000000000 */
[----:B------:R-:W0:Y:S02]  /*0250*/  MUFU.SQRT R20, R4 ;  /* 0x0000000400147308 */ /* 0x000e240000002000 */
[C---:B0-----:R-:W-:Y:S02]  /*0260*/  FSETP.GT.AND P1, PT, R20.reuse, 8.50705917302346158658e+37, PT ;  /* 0x7e8000001400780b */ /* 0x041fe40003f24000 */
[----:B------:R-:W-:-:S11]  /*0270*/  FSETP.GEU.AND P2, PT, R20, 1.175494350822287508e-38, PT ;  /* 0x008000001400780b */ /* 0x000fd60003f4e000 */
[----:B------:R-:W-:-:S04]  /*0280*/  @P1 FMUL R20, R20, 0.25 ;  /* 0x3e80000014141820 */ /* 0x000fc80000400000 */
[----:B------:R-:W-:-:S06]  /*0290*/  @!P2 FMUL R20, R20, 16777216 ;  /* 0x4b8000001414a820 */ /* 0x000fcc0000400000 */
[----:B------:R-:W0:Y:S01]  /*02a0*/  MUFU.RCP R20, R20 ;  /* 0x0000001400147308 */ /* 0x000e220000001000 */
[----:B------:R-:W-:Y:S01]  /*02b0*/  FSEL R11, R11, 1, P1 ;  /* 0x3f8000000b0b7808 */ /* 0x000fe20000800000 */
[----:B-----5:R-:W-:-:S04]  /*02c0*/  FADD R5, R8, R5 ;  /* 0x0000000508057221 */ /* 0x020fc80000000000 */
[----:B------:R-:W-:Y:S01]  /*02d0*/  @!P2 FMUL R11, R11, 16777216 ;  /* 0x4b8000000b0ba820 */ /* 0x000fe20000400000 */
[----:B---3--:R-:W-:-:S03]  /*02e0*/  FADD R9, R5, -R9 ;  /* 0x8000000905097221 */ /* 0x008fc60000000000 */
[----:B0-----:R-:W-:-:S04]  /*02f0*/  FMUL R4, R20, R11 ;  /* 0x0000000b14047220 */ /* 0x001fc80000400000 */
[----:B------:R-:W-:-:S04]  /*0300*/  FMUL R4, R9, R4 ;  /* 0x0000000409047220 */ /* 0x000fc80000400000 */
[----:B----4-:R-:W-:Y:S01]  /*0310*/  FFMA R4, R4, R18, R19 ;  /* 0x0000001204047223 */ /* 0x010fe20000000013 */
[----:B------:R0:W-:Y:S04]  /*0320*/  @!P0 STG.E desc[UR4][R2.64], R5 ;  /* 0x0000000502008986 */ /* 0x0001e8000c101904 */
[----:B------:R-:W-:-:S04]  /*0330*/  FSETP.GEU.AND P1, PT, R4, RZ, PT ;  /* 0x000000ff0400720b */ /* 0x000fc80003f2e000 */
[----:B------:R-:W-:Y:S01]  /*0340*/  FSEL R9, R4, RZ, P1 ;  /* 0x000000ff04097208 */ /* 0x000fe20000800000 */
[----:B0-----:R-:W-:Y:S08]  /*0350*/  @P0 EXIT ;  /* 0x000000000000094d */ /* 0x001ff00003800000 */
[----:B------:R-:W-:Y:S01]  /*0360*/  STG.E desc[UR4][R6.64], R9 ;  /* 0x0000000906007986 */ /* 0x000fe2000c101904 */
[----:B------:R-:W-:Y:S05]  /*0370*/  EXIT ;  /* 0x000000000000794d */ /* 0x000fea0003800000 */
.L_x_0:
[----:B------:R-:W-:-:S00]  /*0380*/  BRA `(.L_x_0) ;  /* 0xfffffffc00fc7947 */ /* 0x000fc0000383ffff */
[----:B------:R-:W-:-:S00]  /*0390*/  NOP ;  /* 0x0000000000007918 */ /* 0x000fc00000000000 */
        /* <DEDUP_REMOVED lines=14> */
.L_x_1:


//--------------------- .nv.global.init           --------------------------
	.section	.nv.global.init,"aw",@progbits
.nv.global.init:
	.type		_$_str,@object
	.size		_$_str,(_$_str_$_2 - _$_str)
_$_str:
        /*0000*/ 	.byte	0x5f, 0x5f, 0x43, 0x55, 0x44, 0x41, 0x5f, 0x46, 0x54, 0x5a, 0x00
	.type		_$_str_$_2,@object
	.size		_$_str_$_2,(.L_1 - _$_str_$_2)
_$_str_$_2:
        /*000b*/ 	.byte	0x5f, 0x5f, 0x43, 0x55, 0x44, 0x41, 0x5f, 0x50, 0x52, 0x45, 0x43, 0x5f, 0x53, 0x51, 0x52, 0x54
        /*001b*/ 	.byte	0x00
.L_1:


//--------------------- .nv.constant0.triton_poi_fused__native_batch_norm_legit_no_training_convolution_relu_6 --------------------------
	.section	.nv.constant0.triton_poi_fused__native_batch_norm_legit_no_training_convolution_relu_6,"a",@progbits
	.sectionflags	@""
	.align	4
.nv.constant0.triton_poi_fused__native_batch_norm_legit_no_training_convolution_relu_6:
	.zero		588
